//
// Generated by NVIDIA NVVM Compiler
//
// Compiler Build ID: CL-36424714
// Cuda compilation tools, release 13.0, V13.0.88
// Based on NVVM 20.0.0
//

.version 9.0
.target sm_100
.address_size 64

	// .globl	_Z12reduceVectorPiS_S_
// _ZZ12reduceVectorPiS_S_E8sh_input has been demoted

.visible .entry _Z12reduceVectorPiS_S_(
	.param .u64 .ptr .align 1 _Z12reduceVectorPiS_S__param_0,
	.param .u64 .ptr .align 1 _Z12reduceVectorPiS_S__param_1,
	.param .u64 .ptr .align 1 _Z12reduceVectorPiS_S__param_2
)
{
	.reg .pred 	%p<5>;
	.reg .b32 	%r<20>;
	.reg .b64 	%rd<13>;
	// demoted variable
	.shared .align 4 .b8 _ZZ12reduceVectorPiS_S_E8sh_input[2048];
	ld.param.u64 	%rd3, [_Z12reduceVectorPiS_S__param_0];
	ld.param.u64 	%rd5, [_Z12reduceVectorPiS_S__param_1];
	ld.param.u64 	%rd4, [_Z12reduceVectorPiS_S__param_2];
	cvta.to.global.u64 	%rd1, %rd5;
	mov.u32 	%r1, %tid.x;
	mov.u32 	%r2, %ctaid.x;
	mov.u32 	%r8, %ntid.x;
	mul.lo.s32 	%r9, %r2, %r8;
	add.s32 	%r3, %r9, %r1;
	add.s32 	%r19, %r9, %r8;
	setp.ge.s32 	%p1, %r3, %r19;
	shl.b32 	%r10, %r1, 2;
	mov.u32 	%r11, _ZZ12reduceVectorPiS_S_E8sh_input;
	add.s32 	%r5, %r11, %r10;
	@%p1 bra 	$L__BB0_2;
	cvta.to.global.u64 	%rd6, %rd3;
	mul.wide.s32 	%rd7, %r3, 4;
	add.s64 	%rd8, %rd6, %rd7;
	ld.global.u32 	%r12, [%rd8];
	st.shared.u32 	[%r5], %r12;
$L__BB0_2:
	bar.sync 	0;
	setp.lt.s32 	%p2, %r19, 2;
	@%p2 bra 	$L__BB0_7;
	mul.wide.s32 	%rd9, %r3, 4;
	add.s64 	%rd2, %rd1, %rd9;
$L__BB0_4:
	shr.u32 	%r7, %r19, 1;
	setp.ge.u32 	%p3, %r1, %r7;
	@%p3 bra 	$L__BB0_6;
	ld.shared.u32 	%r13, [%r5];
	shl.b32 	%r14, %r7, 2;
	add.s32 	%r15, %r5, %r14;
	ld.shared.u32 	%r16, [%r15];
	add.s32 	%r17, %r16, %r13;
	st.shared.u32 	[%r5], %r17;
	st.global.u32 	[%rd2], %r17;
$L__BB0_6:
	bar.sync 	0;
	setp.gt.u32 	%p4, %r19, 3;
	mov.u32 	%r19, %r7;
	@%p4 bra 	$L__BB0_4;
$L__BB0_7:
	cvta.to.global.u64 	%rd10, %rd4;
	ld.global.u32 	%r18, [%rd1];
	mul.wide.u32 	%rd11, %r2, 4;
	add.s64 	%rd12, %rd10, %rd11;
	st.global.u32 	[%rd12], %r18;
	ret;

}


// ===== COMPILED SASS (sm_100) =====

	.target	sm_100

	.elftype	@"ET_EXEC"


//--------------------- .note.nv.tkinfo           --------------------------
	.section	.note.nv.tkinfo,"",@"SHT_NOTE"
	.sectionflags	@"SHF_NOTE_NV_TKINFO"
	.tkinfo
        /*0018*/ 	.word	0x00000002
        /*0030*/ 	.string	""
        /*0030*/ 	.string	"ptxas"
        /*0030*/ 	.string	"Cuda compilation tools, release 13.0, V13.0.88"
        /*0030*/ 	.string	"Build cuda_13.0.r13.0/compiler.36424714_0"
        /*0030*/ 	.string	"-arch sm_100 -m 64 "



//--------------------- .note.nv.cuinfo           --------------------------
	.section	.note.nv.cuinfo,"",@"SHT_NOTE"
	.sectionflags	@"SHF_NOTE_NV_CUINFO"
        /*0018*/ 	.short	0x0002
        /*001a*/ 	.short	0x0064
        /*001c*/ 	.short	0x0082
	.zero		2


//--------------------- .nv.info                  --------------------------
	.section	.nv.info,"",@"SHT_CUDA_INFO"
	.align	4


	//----- nvinfo : EIATTR_REGCOUNT
	.align		4
        /*0000*/ 	.byte	0x04, 0x2f
        /*0002*/ 	.short	(.L_1 - .L_0)
	.align		4
.L_0:
        /*0004*/ 	.word	index@(_Z12reduceVectorPiS_S_)
        /*0008*/ 	.word	0x0000000e


	//----- nvinfo : EIATTR_FRAME_SIZE
	.align		4
.L_1:
        /*000c*/ 	.byte	0x04, 0x11
        /*000e*/ 	.short	(.L_3 - .L_2)
	.align		4
.L_2:
        /*0010*/ 	.word	index@(_Z12reduceVectorPiS_S_)
        /*0014*/ 	.word	0x00000000


	//----- nvinfo : EIATTR_MIN_STACK_SIZE
	.align		4
.L_3:
        /*0018*/ 	.byte	0x04, 0x12
        /*001a*/ 	.short	(.L_5 - .L_4)
	.align		4
.L_4:
        /*001c*/ 	.word	index@(_Z12reduceVectorPiS_S_)
        /*0020*/ 	.word	0x00000000
.L_5:


//--------------------- .nv.compat                --------------------------
	.section	.nv.compat,"",@"SHT_CUDA_COMPAT_INFO"
	.align	4
        /*0000*/ 	.byte	0x02, 0x09, 0x00, 0x00, 0x02, 0x02, 0x01, 0x00, 0x02, 0x05, 0x05, 0x00, 0x03, 0x07, 0x01, 0x01
        /*0010*/ 	.byte	0x02, 0x03, 0x00, 0x00, 0x02, 0x06, 0x01, 0x00, 0x04, 0x0b, 0x08, 0x00, 0x09, 0x00, 0x00, 0x00
        /*0020*/ 	.byte	0x00, 0x00, 0x00, 0x00


//--------------------- .nv.info._Z12reduceVectorPiS_S_ --------------------------
	.section	.nv.info._Z12reduceVectorPiS_S_,"",@"SHT_CUDA_INFO"
	.sectionflags	@""
	.align	4


	//----- nvinfo : EIATTR_CUDA_API_VERSION
	.align		4
        /*0000*/ 	.byte	0x04, 0x37
        /*0002*/ 	.short	(.L_7 - .L_6)
.L_6:
        /*0004*/ 	.word	0x00000082


	//----- nvinfo : EIATTR_KPARAM_INFO
	.align		4
.L_7:
        /*0008*/ 	.byte	0x04, 0x17
        /*000a*/ 	.short	(.L_9 - .L_8)
.L_8:
        /*000c*/ 	.word	0x00000000
        /*0010*/ 	.short	0x0002
        /*0012*/ 	.short	0x0010
        /*0014*/ 	.byte	0x00, 0xf5, 0x21, 0x00


	//----- nvinfo : EIATTR_KPARAM_INFO
	.align		4
.L_9:
        /*0018*/ 	.byte	0x04, 0x17
        /*001a*/ 	.short	(.L_11 - .L_10)
.L_10:
        /*001c*/ 	.word	0x00000000
        /*0020*/ 	.short	0x0001
        /*0022*/ 	.short	0x0008
        /*0024*/ 	.byte	0x00, 0xf5, 0x21, 0x00


	//----- nvinfo : EIATTR_KPARAM_INFO
	.align		4
.L_11:
        /*0028*/ 	.byte	0x04, 0x17
        /*002a*/ 	.short	(.L_13 - .L_12)
.L_12:
        /*002c*/ 	.word	0x00000000
        /*0030*/ 	.short	0x0000
        /*0032*/ 	.short	0x0000
        /*0034*/ 	.byte	0x00, 0xf5, 0x21, 0x00


	//----- nvinfo : EIATTR_SPARSE_MMA_MASK
	.align		4
.L_13:
        /*0038*/ 	.byte	0x03, 0x50
        /*003a*/ 	.short	0x0000


	//----- nvinfo : EIATTR_MAXREG_COUNT
	.align		4
        /*003c*/ 	.byte	0x03, 0x1b
        /*003e*/ 	.short	0x00ff


	//----- nvinfo : EIATTR_NUM_BARRIERS
	.align		4
        /*0040*/ 	.byte	0x02, 0x4c
        /*0042*/ 	.byte	0x01
	.zero		1


	//----- nvinfo : EIATTR_MERCURY_ISA_VERSION
	.align		4
        /*0044*/ 	.byte	0x03, 0x5f
        /*0046*/ 	.short	0x0101


	//----- nvinfo : EIATTR_VRC_CTA_INIT_COUNT
	.align		4
        /*0048*/ 	.byte	0x02, 0x4a
	.zero		1
	.zero		1


	//----- nvinfo : EIATTR_EXIT_INSTR_OFFSETS
	.align		4
        /*004c*/ 	.byte	0x04, 0x1c
        /*004e*/ 	.short	(.L_15 - .L_14)


	//   ....[0]....
.L_14:
        /*0050*/ 	.word	0x00000260


	//----- nvinfo : EIATTR_CBANK_PARAM_SIZE
	.align		4
.L_15:
        /*0054*/ 	.byte	0x03, 0x19
        /*0056*/ 	.short	0x0018


	//----- nvinfo : EIATTR_PARAM_CBANK
	.align		4
        /*0058*/ 	.byte	0x04, 0x0a
        /*005a*/ 	.short	(.L_17 - .L_16)
	.align		4
.L_16:
        /*005c*/ 	.word	index@(.nv.constant0._Z12reduceVectorPiS_S_)
        /*0060*/ 	.short	0x0380
        /*0062*/ 	.short	0x0018


	//----- nvinfo : EIATTR_SW_WAR
	.align		4
.L_17:
        /*0064*/ 	.byte	0x04, 0x36
        /*0066*/ 	.short	(.L_19 - .L_18)
.L_18:
        /*0068*/ 	.word	0x00000008
.L_19:


//--------------------- .nv.callgraph             --------------------------
	.section	.nv.callgraph,"",@"SHT_CUDA_CALLGRAPH"
	.align	4
	.sectionentsize	8
	.align		4
        /*0000*/ 	.word	0x00000000
	.align		4
        /*0004*/ 	.word	0xffffffff
	.align		4
        /*0008*/ 	.word	0x00000000
	.align		4
        /*000c*/ 	.word	0xfffffffe
	.align		4
        /*0010*/ 	.word	0x00000000
	.align		4
        /*0014*/ 	.word	0xfffffffd
	.align		4
        /*0018*/ 	.word	0x00000000
	.align		4
        /*001c*/ 	.word	0xfffffffc


//--------------------- .text._Z12reduceVectorPiS_S_ --------------------------
	.section	.text._Z12reduceVectorPiS_S_,"ax",@progbits
	.align	128
        .global         _Z12reduceVectorPiS_S_
        .type           _Z12reduceVectorPiS_S_,@function
        .size           _Z12reduceVectorPiS_S_,(.L_x_3 - _Z12reduceVectorPiS_S_)
        .other          _Z12reduceVectorPiS_S_,@"STO_CUDA_ENTRY STV_DEFAULT"
_Z12reduceVectorPiS_S_:
.text._Z12reduceVectorPiS_S_:
[----:B------:R-:W-:Y:S01]  /*0000*/  LDC R1, c[0x0][0x37c] ;  /* 0x0000df00ff017b82 */ /* 0x000fe20000000800 */
[----:B------:R-:W0:Y:S07]  /*0010*/  S2R R10, SR_CTAID.X ;  /* 0x00000000000a7919 */ /* 0x000e2e0000002500 */
[----:B------:R-:W0:Y:S01]  /*0020*/  LDC R7, c[0x0][0x360] ;  /* 0x0000d800ff077b82 */ /* 0x000e220000000800 */
[----:B------:R-:W1:Y:S01]  /*0030*/  LDCU.64 UR6, c[0x0][0x358] ;  /* 0x00006b00ff0677ac */ /* 0x000e620008000a00 */
[----:B------:R-:W2:Y:S01]  /*0040*/  S2R R9, SR_TID.X ;  /* 0x0000000000097919 */ /* 0x000ea20000002100 */
[----:B0-----:R-:W-:-:S02]  /*0050*/  IMAD R6, R10, R7, R7 ;  /* 0x000000070a067224 */ /* 0x001fc400078e0207 */
[----:B--2---:R-:W-:-:S05]  /*0060*/  IMAD R7, R10, R7, R9 ;  /* 0x000000070a077224 */ /* 0x004fca00078e0209 */
[----:B------:R-:W-:-:S13]  /*0070*/  ISETP.GE.AND P0, PT, R7, R6, PT ;  /* 0x000000060700720c */ /* 0x000fda0003f06270 */
[----:B------:R-:W0:Y:S02]  /*0080*/  @!P0 LDC.64 R2, c[0x0][0x380] ;  /* 0x0000e000ff028b82 */ /* 0x000e240000000a00 */
[----:B0-----:R-:W-:-:S06]  /*0090*/  @!P0 IMAD.WIDE R2, R7, 0x4, R2 ;  /* 0x0000000407028825 */ /* 0x001fcc00078e0202 */
[----:B-1----:R-:W2:Y:S01]  /*00a0*/  @!P0 LDG.E R3, desc[UR6][R2.64] ;  /* 0x0000000602038981 */ /* 0x002ea2000c1e1900 */
[----:B------:R-:W0:Y:S01]  /*00b0*/  S2UR UR5, SR_CgaCtaId ;  /* 0x00000000000579c3 */ /* 0x000e220000008800 */
[----:B------:R-:W-:Y:S01]  /*00c0*/  UMOV UR4, 0x400 ;  /* 0x0000040000047882 */ /* 0x000fe20000000000 */
[----:B------:R-:W-:-:S06]  /*00d0*/  ISETP.GE.AND P1, PT, R6, 0x2, PT ;  /* 0x000000020600780c */ /* 0x000fcc0003f26270 */
[----:B------:R-:W1:Y:S01]  /*00e0*/  LDC.64 R4, c[0x0][0x388] ;  /* 0x0000e200ff047b82 */ /* 0x000e620000000a00 */
[----:B0-----:R-:W-:-:S06]  /*00f0*/  ULEA UR4, UR5, UR4, 0x18 ;  /* 0x0000000405047291 */ /* 0x001fcc000f8ec0ff */
[----:B------:R-:W-:-:S05]  /*0100*/  LEA R0, R9, UR4, 0x2 ;  /* 0x0000000409007c11 */ /* 0x000fca000f8e10ff */
[----:B--2---:R0:W-:Y:S01]  /*0110*/  @!P0 STS [R0], R3 ;  /* 0x0000000300008388 */ /* 0x0041e20000000800 */
[----:B------:R-:W-:Y:S06]  /*0120*/  BAR.SYNC.DEFER_BLOCKING 0x0 ;  /* 0x0000000000007b1d */ /* 0x000fec0000010000 */
[----:B-1----:R-:W-:Y:S05]  /*0130*/  @!P1 BRA `(.L_x_0) ;  /* 0x0000000000389947 */ /* 0x002fea0003800000 */
[----:B0-----:R-:W0:Y:S02]  /*0140*/  LDC.64 R2, c[0x0][0x388] ;  /* 0x0000e200ff027b82 */ /* 0x001e240000000a00 */
[----:B0-----:R-:W-:-:S07]  /*0150*/  IMAD.WIDE R2, R7, 0x4, R2 ;  /* 0x0000000407027825 */ /* 0x001fce00078e0202 */
.L_x_1:
[----:B------:R-:W-:-:S04]  /*0160*/  SHF.R.U32.HI R11, RZ, 0x1, R6 ;  /* 0x00000001ff0b7819 */ /* 0x000fc80000011606 */
[----:B------:R-:W-:-:S13]  /*0170*/  ISETP.GE.U32.AND P0, PT, R9, R11, PT ;  /* 0x0000000b0900720c */ /* 0x000fda0003f06070 */
[----:B------:R-:W-:Y:S01]  /*0180*/  @!P0 IMAD R8, R11, 0x4, R0 ;  /* 0x000000040b088824 */ /* 0x000fe200078e0200 */
[----:B------:R-:W-:Y:S05]  /*0190*/  @!P0 LDS R7, [R0] ;  /* 0x0000000000078984 */ /* 0x000fea0000000800 */
[----:B------:R-:W0:Y:S02]  /*01a0*/  @!P0 LDS R8, [R8] ;  /* 0x0000000008088984 */ /* 0x000e240000000800 */
[----:B0-----:R-:W-:-:S05]  /*01b0*/  @!P0 IADD3 R7, PT, PT, R7, R8, RZ ;  /* 0x0000000807078210 */ /* 0x001fca0007ffe0ff */
[----:B------:R1:W-:Y:S04]  /*01c0*/  @!P0 STS [R0], R7 ;  /* 0x0000000700008388 */ /* 0x0003e80000000800 */
[----:B------:R1:W-:Y:S01]  /*01d0*/  @!P0 STG.E desc[UR6][R2.64], R7 ;  /* 0x0000000702008986 */ /* 0x0003e2000c101906 */
[----:B------:R-:W-:Y:S01]  /*01e0*/  BAR.SYNC.DEFER_BLOCKING 0x0 ;  /* 0x0000000000007b1d */ /* 0x000fe20000010000 */
[----:B------:R-:W-:Y:S01]  /*01f0*/  ISETP.GT.U32.AND P0, PT, R6, 0x3, PT ;  /* 0x000000030600780c */ /* 0x000fe20003f04070 */
[----:B------:R-:W-:-:S12]  /*0200*/  IMAD.MOV.U32 R6, RZ, RZ, R11 ;  /* 0x000000ffff067224 */ /* 0x000fd800078e000b */
[----:B-1----:R-:W-:Y:S05]  /*0210*/  @P0 BRA `(.L_x_1) ;  /* 0xfffffffc00d00947 */ /* 0x002fea000383ffff */
.L_x_0:
[----:B------:R-:W2:Y:S01]  /*0220*/  LDG.E R5, desc[UR6][R4.64] ;  /* 0x0000000604057981 */ /* 0x000ea2000c1e1900 */
[----:B0-----:R-:W0:Y:S02]  /*0230*/  LDC.64 R2, c[0x0][0x390] ;  /* 0x0000e400ff027b82 */ /* 0x001e240000000a00 */
[----:B0-----:R-:W-:-:S05]  /*0240*/  IMAD.WIDE.U32 R2, R10, 0x4, R2 ;  /* 0x000000040a027825 */ /* 0x001fca00078e0002 */
[----:B--2---:R-:W-:Y:S01]  /*0250*/  STG.E desc[UR6][R2.64], R5 ;  /* 0x0000000502007986 */ /* 0x004fe2000c101906 */
[----:B------:R-:W-:Y:S05]  /*0260*/  EXIT ;  /* 0x000000000000794d */ /* 0x000fea0003800000 */
.L_x_2:
[----:B------:R-:W-:-:S00]  /*0270*/  BRA `(.L_x_2) ;  /* 0xfffffffc00fc7947 */ /* 0x000fc0000383ffff */
[----:B------:R-:W-:-:S00]  /*0280*/  NOP ;  /* 0x0000000000007918 */ /* 0x000fc00000000000 */
[----:B------:R-:W-:-:S00]  /*0290*/  NOP ;  /* 0x0000000000007918 */ /* 0x000fc00000000000 */
[----:B------:R-:W-:-:S00]  /*02a0*/  NOP ;  /* 0x0000000000007918 */ /* 0x000fc00000000000 */
[----:B------:R-:W-:-:S00]  /*02b0*/  NOP ;  /* 0x0000000000007918 */ /* 0x000fc00000000000 */
[----:B------:R-:W-:-:S00]  /*02c0*/  NOP ;  /* 0x0000000000007918 */ /* 0x000fc00000000000 */
[----:B------:R-:W-:-:S00]  /*02d0*/  NOP ;  /* 0x0000000000007918 */ /* 0x000fc00000000000 */
[----:B------:R-:W-:-:S00]  /*02e0*/  NOP ;  /* 0x0000000000007918 */ /* 0x000fc00000000000 */
[----:B------:R-:W-:-:S00]  /*02f0*/  NOP ;  /* 0x0000000000007918 */ /* 0x000fc00000000000 */
.L_x_3:


//--------------------- .nv.shared._Z12reduceVectorPiS_S_ --------------------------
	.section	.nv.shared._Z12reduceVectorPiS_S_,"aw",@nobits
	.sectionflags	@""
	.align	4
.nv.shared._Z12reduceVectorPiS_S_:
	.zero		3072


//--------------------- .nv.shared.reserved.0     --------------------------
	.section	.nv.shared.reserved.0,"aw",@nobits
	.weak		__nv_reservedSMEM_offset_0_alias
	.size		__nv_reservedSMEM_offset_0_alias, 0, 64
	.other		__nv_reservedSMEM_offset_0_alias,@"STO_CUDA_RESERVED_SHARED STV_DEFAULT"
__nv_reservedSMEM_offset_0_alias:
	.zero		0
	.zero		64


//--------------------- .nv.constant0._Z12reduceVectorPiS_S_ --------------------------
	.section	.nv.constant0._Z12reduceVectorPiS_S_,"a",@progbits
	.sectionflags	@""
	.align	4
.nv.constant0._Z12reduceVectorPiS_S_:
	.zero		920


//--------------------- SYMBOLS --------------------------

	.type		.nv.reservedSmem.offset0,@object
	.size		.nv.reservedSmem.offset0,0x4
	.type		.nv.reservedSmem.cap,@object
	.size		.nv.reservedSmem.cap,0x4
